//
// Generated by NVIDIA NVVM Compiler
//
// Compiler Build ID: CL-36424714
// Cuda compilation tools, release 13.0, V13.0.88
// Based on NVVM 20.0.0
//

.version 9.0
.target sm_100
.address_size 64

	// .globl	_Z9helloCUDAv
.extern .func  (.param .b32 func_retval0) vprintf
(
	.param .b64 vprintf_param_0,
	.param .b64 vprintf_param_1
)
;
.global .align 1 .b8 $str[57] = {72, 101, 108, 108, 111, 32, 67, 85, 68, 65, 32, 102, 114, 111, 109, 32, 71, 80, 85, 33, 32, 71, 114, 105, 100, 40, 37, 100, 44, 32, 37, 100, 44, 32, 37, 100, 41, 32, 66, 108, 111, 99, 107, 40, 37, 100, 44, 32, 37, 100, 44, 32, 37, 100, 41, 10};
.global .align 1 .b8 $str$1[3] = {37, 100};

.visible .entry _Z9helloCUDAv()
{
	.local .align 8 .b8 	__local_depot0[24];
	.reg .b64 	%SP;
	.reg .b64 	%SPL;
	.reg .b32 	%r<9>;
	.reg .b64 	%rd<5>;

	mov.u64 	%SPL, __local_depot0;
	cvta.local.u64 	%SP, %SPL;
	add.u64 	%rd1, %SP, 0;
	add.u64 	%rd2, %SPL, 0;
	mov.u32 	%r1, %ctaid.x;
	mov.u32 	%r2, %ctaid.y;
	mov.u32 	%r3, %ctaid.z;
	mov.u32 	%r4, %tid.x;
	mov.u32 	%r5, %tid.y;
	mov.u32 	%r6, %tid.z;
	st.local.v2.u32 	[%rd2], {%r1, %r2};
	st.local.v2.u32 	[%rd2+8], {%r3, %r4};
	st.local.v2.u32 	[%rd2+16], {%r5, %r6};
	mov.u64 	%rd3, $str;
	cvta.global.u64 	%rd4, %rd3;
	{ // callseq 0, 0
	.param .b64 param0;
	st.param.b64 	[param0], %rd4;
	.param .b64 param1;
	st.param.b64 	[param1], %rd1;
	.param .b32 retval0;
	call.uni (retval0), 
	vprintf, 
	(
	param0, 
	param1
	);
	ld.param.b32 	%r7, [retval0];
	} // callseq 0
	ret;

}
	// .globl	_Z9printInt1v
.visible .entry _Z9printInt1v()
{
	.local .align 8 .b8 	__local_depot1[24];
	.reg .b64 	%SP;
	.reg .b64 	%SPL;
	.reg .b32 	%r<9>;
	.reg .b64 	%rd<5>;

	mov.u64 	%SPL, __local_depot1;
	cvta.local.u64 	%SP, %SPL;
	add.u64 	%rd1, %SP, 0;
	add.u64 	%rd2, %SPL, 0;
	mov.u32 	%r1, %ctaid.x;
	mov.u32 	%r2, %ctaid.y;
	mov.u32 	%r3, %ctaid.z;
	mov.u32 	%r4, %tid.x;
	mov.u32 	%r5, %tid.y;
	mov.u32 	%r6, %tid.z;
	st.local.v2.u32 	[%rd2], {%r1, %r2};
	st.local.v2.u32 	[%rd2+8], {%r3, %r4};
	st.local.v2.u32 	[%rd2+16], {%r5, %r6};
	mov.u64 	%rd3, $str;
	cvta.global.u64 	%rd4, %rd3;
	{ // callseq 1, 0
	.param .b64 param0;
	st.param.b64 	[param0], %rd4;
	.param .b64 param1;
	st.param.b64 	[param1], %rd1;
	.param .b32 retval0;
	call.uni (retval0), 
	vprintf, 
	(
	param0, 
	param1
	);
	ld.param.b32 	%r7, [retval0];
	} // callseq 1
	ret;

}
	// .globl	_Z9printDataPi
.visible .entry _Z9printDataPi(
	.param .u64 .ptr .align 1 _Z9printDataPi_param_0
)
{
	.local .align 8 .b8 	__local_depot2[8];
	.reg .b64 	%SP;
	.reg .b64 	%SPL;
	.reg .b32 	%r<5>;
	.reg .b64 	%rd<9>;

	mov.u64 	%SPL, __local_depot2;
	cvta.local.u64 	%SP, %SPL;
	ld.param.u64 	%rd1, [_Z9printDataPi_param_0];
	cvta.to.global.u64 	%rd2, %rd1;
	add.u64 	%rd3, %SP, 0;
	add.u64 	%rd4, %SPL, 0;
	mov.u32 	%r1, %tid.x;
	mul.wide.u32 	%rd5, %r1, 4;
	add.s64 	%rd6, %rd2, %rd5;
	ld.global.u32 	%r2, [%rd6];
	st.local.u32 	[%rd4], %r2;
	mov.u64 	%rd7, $str$1;
	cvta.global.u64 	%rd8, %rd7;
	{ // callseq 2, 0
	.param .b64 param0;
	st.param.b64 	[param0], %rd8;
	.param .b64 param1;
	st.param.b64 	[param1], %rd3;
	.param .b32 retval0;
	call.uni (retval0), 
	vprintf, 
	(
	param0, 
	param1
	);
	ld.param.b32 	%r3, [retval0];
	} // callseq 2
	ret;

}
	// .globl	_Z7setDataPi
.visible .entry _Z7setDataPi(
	.param .u64 .ptr .align 1 _Z7setDataPi_param_0
)
{
	.reg .b32 	%r<3>;
	.reg .b64 	%rd<5>;

	ld.param.u64 	%rd1, [_Z7setDataPi_param_0];
	cvta.to.global.u64 	%rd2, %rd1;
	mov.u32 	%r1, %tid.x;
	mul.wide.u32 	%rd3, %r1, 4;
	add.s64 	%rd4, %rd2, %rd3;
	mov.b32 	%r2, 2;
	st.global.u32 	[%rd4], %r2;
	ret;

}
	// .globl	_Z6vecAddPiS_S_i
.visible .entry _Z6vecAddPiS_S_i(
	.param .u64 .ptr .align 1 _Z6vecAddPiS_S_i_param_0,
	.param .u64 .ptr .align 1 _Z6vecAddPiS_S_i_param_1,
	.param .u64 .ptr .align 1 _Z6vecAddPiS_S_i_param_2,
	.param .u32 _Z6vecAddPiS_S_i_param_3
)
{
	.reg .pred 	%p<2>;
	.reg .b32 	%r<6>;
	.reg .b64 	%rd<11>;

	ld.param.u64 	%rd1, [_Z6vecAddPiS_S_i_param_0];
	ld.param.u64 	%rd2, [_Z6vecAddPiS_S_i_param_1];
	ld.param.u64 	%rd3, [_Z6vecAddPiS_S_i_param_2];
	ld.param.u32 	%r2, [_Z6vecAddPiS_S_i_param_3];
	mov.u32 	%r1, %tid.x;
	setp.ge.s32 	%p1, %r1, %r2;
	@%p1 bra 	$L__BB4_2;
	cvta.to.global.u64 	%rd4, %rd1;
	cvta.to.global.u64 	%rd5, %rd2;
	cvta.to.global.u64 	%rd6, %rd3;
	mul.wide.u32 	%rd7, %r1, 4;
	add.s64 	%rd8, %rd4, %rd7;
	ld.global.u32 	%r3, [%rd8];
	add.s64 	%rd9, %rd5, %rd7;
	ld.global.u32 	%r4, [%rd9];
	add.s32 	%r5, %r4, %r3;
	add.s64 	%rd10, %rd6, %rd7;
	st.global.u32 	[%rd10], %r5;
$L__BB4_2:
	ret;

}


// ===== COMPILED SASS (sm_100) =====

	.target	sm_100

	.elftype	@"ET_EXEC"


//--------------------- .note.nv.tkinfo           --------------------------
	.section	.note.nv.tkinfo,"",@"SHT_NOTE"
	.sectionflags	@"SHF_NOTE_NV_TKINFO"
	.tkinfo
        /*0018*/ 	.word	0x00000002
        /*0030*/ 	.string	""
        /*0030*/ 	.string	"ptxas"
        /*0030*/ 	.string	"Cuda compilation tools, release 13.0, V13.0.88"
        /*0030*/ 	.string	"Build cuda_13.0.r13.0/compiler.36424714_0"
        /*0030*/ 	.string	"-arch sm_100 -m 64 "



//--------------------- .note.nv.cuinfo           --------------------------
	.section	.note.nv.cuinfo,"",@"SHT_NOTE"
	.sectionflags	@"SHF_NOTE_NV_CUINFO"
        /*0018*/ 	.short	0x0002
        /*001a*/ 	.short	0x0064
        /*001c*/ 	.short	0x0082
	.zero		2


//--------------------- .nv.info                  --------------------------
	.section	.nv.info,"",@"SHT_CUDA_INFO"
	.align	4


	//----- nvinfo : EIATTR_REGCOUNT
	.align		4
        /*0000*/ 	.byte	0x04, 0x2f
        /*0002*/ 	.short	(.L_3 - .L_2)
	.align		4
.L_2:
        /*0004*/ 	.word	index@(_Z9helloCUDAv)
        /*0008*/ 	.word	0x00000018


	//----- nvinfo : EIATTR_FRAME_SIZE
	.align		4
.L_3:
        /*000c*/ 	.byte	0x04, 0x11
        /*000e*/ 	.short	(.L_5 - .L_4)
	.align		4
.L_4:
        /*0010*/ 	.word	index@(_Z9helloCUDAv)
        /*0014*/ 	.word	0x00000018


	//----- nvinfo : EIATTR_REGCOUNT
	.align		4
.L_5:
        /*0018*/ 	.byte	0x04, 0x2f
        /*001a*/ 	.short	(.L_7 - .L_6)
	.align		4
.L_6:
        /*001c*/ 	.word	index@(_Z9printInt1v)
        /*0020*/ 	.word	0x00000018


	//----- nvinfo : EIATTR_FRAME_SIZE
	.align		4
.L_7:
        /*0024*/ 	.byte	0x04, 0x11
        /*0026*/ 	.short	(.L_9 - .L_8)
	.align		4
.L_8:
        /*0028*/ 	.word	index@(_Z9printInt1v)
        /*002c*/ 	.word	0x00000018


	//----- nvinfo : EIATTR_REGCOUNT
	.align		4
.L_9:
        /*0030*/ 	.byte	0x04, 0x2f
        /*0032*/ 	.short	(.L_11 - .L_10)
	.align		4
.L_10:
        /*0034*/ 	.word	index@(_Z9printDataPi)
        /*0038*/ 	.word	0x00000018


	//----- nvinfo : EIATTR_FRAME_SIZE
	.align		4
.L_11:
        /*003c*/ 	.byte	0x04, 0x11
        /*003e*/ 	.short	(.L_13 - .L_12)
	.align		4
.L_12:
        /*0040*/ 	.word	index@(_Z9printDataPi)
        /*0044*/ 	.word	0x00000008


	//----- nvinfo : EIATTR_REGCOUNT
	.align		4
.L_13:
        /*0048*/ 	.byte	0x04, 0x2f
        /*004a*/ 	.short	(.L_15 - .L_14)
	.align		4
.L_14:
        /*004c*/ 	.word	index@(_Z7setDataPi)
        /*0050*/ 	.word	0x0000000a


	//----- nvinfo : EIATTR_FRAME_SIZE
	.align		4
.L_15:
        /*0054*/ 	.byte	0x04, 0x11
        /*0056*/ 	.short	(.L_17 - .L_16)
	.align		4
.L_16:
        /*0058*/ 	.word	index@(_Z7setDataPi)
        /*005c*/ 	.word	0x00000000


	//----- nvinfo : EIATTR_REGCOUNT
	.align		4
.L_17:
        /*0060*/ 	.byte	0x04, 0x2f
        /*0062*/ 	.short	(.L_19 - .L_18)
	.align		4
.L_18:
        /*0064*/ 	.word	index@(_Z6vecAddPiS_S_i)
        /*0068*/ 	.word	0x0000000c


	//----- nvinfo : EIATTR_FRAME_SIZE
	.align		4
.L_19:
        /*006c*/ 	.byte	0x04, 0x11
        /*006e*/ 	.short	(.L_21 - .L_20)
	.align		4
.L_20:
        /*0070*/ 	.word	index@(_Z6vecAddPiS_S_i)
        /*0074*/ 	.word	0x00000000


	//----- nvinfo : EIATTR_MIN_STACK_SIZE
	.align		4
.L_21:
        /*0078*/ 	.byte	0x04, 0x12
        /*007a*/ 	.short	(.L_23 - .L_22)
	.align		4
.L_22:
        /*007c*/ 	.word	index@(_Z6vecAddPiS_S_i)
        /*0080*/ 	.word	0x00000000


	//----- nvinfo : EIATTR_MIN_STACK_SIZE
	.align		4
.L_23:
        /*0084*/ 	.byte	0x04, 0x12
        /*0086*/ 	.short	(.L_25 - .L_24)
	.align		4
.L_24:
        /*0088*/ 	.word	index@(_Z7setDataPi)
        /*008c*/ 	.word	0x00000000


	//----- nvinfo : EIATTR_MIN_STACK_SIZE
	.align		4
.L_25:
        /*0090*/ 	.byte	0x04, 0x12
        /*0092*/ 	.short	(.L_27 - .L_26)
	.align		4
.L_26:
        /*0094*/ 	.word	index@(_Z9printDataPi)
        /*0098*/ 	.word	0x00000008


	//----- nvinfo : EIATTR_MIN_STACK_SIZE
	.align		4
.L_27:
        /*009c*/ 	.byte	0x04, 0x12
        /*009e*/ 	.short	(.L_29 - .L_28)
	.align		4
.L_28:
        /*00a0*/ 	.word	index@(_Z9printInt1v)
        /*00a4*/ 	.word	0x00000018


	//----- nvinfo : EIATTR_MIN_STACK_SIZE
	.align		4
.L_29:
        /*00a8*/ 	.byte	0x04, 0x12
        /*00aa*/ 	.short	(.L_31 - .L_30)
	.align		4
.L_30:
        /*00ac*/ 	.word	index@(_Z9helloCUDAv)
        /*00b0*/ 	.word	0x00000018
.L_31:


//--------------------- .nv.compat                --------------------------
	.section	.nv.compat,"",@"SHT_CUDA_COMPAT_INFO"
	.align	4
        /*0000*/ 	.byte	0x02, 0x09, 0x00, 0x00, 0x02, 0x02, 0x01, 0x00, 0x02, 0x05, 0x05, 0x00, 0x03, 0x07, 0x01, 0x01
        /*0010*/ 	.byte	0x02, 0x03, 0x00, 0x00, 0x02, 0x06, 0x01, 0x00, 0x04, 0x0b, 0x08, 0x00, 0x09, 0x00, 0x00, 0x00
        /*0020*/ 	.byte	0x00, 0x00, 0x00, 0x00


//--------------------- .nv.info._Z6vecAddPiS_S_i --------------------------
	.section	.nv.info._Z6vecAddPiS_S_i,"",@"SHT_CUDA_INFO"
	.sectionflags	@""
	.align	4


	//----- nvinfo : EIATTR_CUDA_API_VERSION
	.align		4
        /*0000*/ 	.byte	0x04, 0x37
        /*0002*/ 	.short	(.L_33 - .L_32)
.L_32:
        /*0004*/ 	.word	0x00000082


	//----- nvinfo : EIATTR_KPARAM_INFO
	.align		4
.L_33:
        /*0008*/ 	.byte	0x04, 0x17
        /*000a*/ 	.short	(.L_35 - .L_34)
.L_34:
        /*000c*/ 	.word	0x00000000
        /*0010*/ 	.short	0x0003
        /*0012*/ 	.short	0x0018
        /*0014*/ 	.byte	0x00, 0xf0, 0x11, 0x00


	//----- nvinfo : EIATTR_KPARAM_INFO
	.align		4
.L_35:
        /*0018*/ 	.byte	0x04, 0x17
        /*001a*/ 	.short	(.L_37 - .L_36)
.L_36:
        /*001c*/ 	.word	0x00000000
        /*0020*/ 	.short	0x0002
        /*0022*/ 	.short	0x0010
        /*0024*/ 	.byte	0x00, 0xf5, 0x21, 0x00


	//----- nvinfo : EIATTR_KPARAM_INFO
	.align		4
.L_37:
        /*0028*/ 	.byte	0x04, 0x17
        /*002a*/ 	.short	(.L_39 - .L_38)
.L_38:
        /*002c*/ 	.word	0x00000000
        /*0030*/ 	.short	0x0001
        /*0032*/ 	.short	0x0008
        /*0034*/ 	.byte	0x00, 0xf5, 0x21, 0x00


	//----- nvinfo : EIATTR_KPARAM_INFO
	.align		4
.L_39:
        /*0038*/ 	.byte	0x04, 0x17
        /*003a*/ 	.short	(.L_41 - .L_40)
.L_40:
        /*003c*/ 	.word	0x00000000
        /*0040*/ 	.short	0x0000
        /*0042*/ 	.short	0x0000
        /*0044*/ 	.byte	0x00, 0xf5, 0x21, 0x00


	//----- nvinfo : EIATTR_SPARSE_MMA_MASK
	.align		4
.L_41:
        /*0048*/ 	.byte	0x03, 0x50
        /*004a*/ 	.short	0x0000


	//----- nvinfo : EIATTR_MAXREG_COUNT
	.align		4
        /*004c*/ 	.byte	0x03, 0x1b
        /*004e*/ 	.short	0x00ff


	//----- nvinfo : EIATTR_MERCURY_ISA_VERSION
	.align		4
        /*0050*/ 	.byte	0x03, 0x5f
        /*0052*/ 	.short	0x0101


	//----- nvinfo : EIATTR_VRC_CTA_INIT_COUNT
	.align		4
        /*0054*/ 	.byte	0x02, 0x4a
	.zero		1
	.zero		1


	//----- nvinfo : EIATTR_EXIT_INSTR_OFFSETS
	.align		4
        /*0058*/ 	.byte	0x04, 0x1c
        /*005a*/ 	.short	(.L_43 - .L_42)


	//   ....[0]....
.L_42:
        /*005c*/ 	.word	0x00000040


	//   ....[1]....
        /*0060*/ 	.word	0x00000100


	//----- nvinfo : EIATTR_CBANK_PARAM_SIZE
	.align		4
.L_43:
        /*0064*/ 	.byte	0x03, 0x19
        /*0066*/ 	.short	0x001c


	//----- nvinfo : EIATTR_PARAM_CBANK
	.align		4
        /*0068*/ 	.byte	0x04, 0x0a
        /*006a*/ 	.short	(.L_45 - .L_44)
	.align		4
.L_44:
        /*006c*/ 	.word	index@(.nv.constant0._Z6vecAddPiS_S_i)
        /*0070*/ 	.short	0x0380
        /*0072*/ 	.short	0x001c


	//----- nvinfo : EIATTR_SW_WAR
	.align		4
.L_45:
        /*0074*/ 	.byte	0x04, 0x36
        /*0076*/ 	.short	(.L_47 - .L_46)
.L_46:
        /*0078*/ 	.word	0x00000008
.L_47:


//--------------------- .nv.info._Z7setDataPi     --------------------------
	.section	.nv.info._Z7setDataPi,"",@"SHT_CUDA_INFO"
	.sectionflags	@""
	.align	4


	//----- nvinfo : EIATTR_CUDA_API_VERSION
	.align		4
        /*0000*/ 	.byte	0x04, 0x37
        /*0002*/ 	.short	(.L_49 - .L_48)
.L_48:
        /*0004*/ 	.word	0x00000082


	//----- nvinfo : EIATTR_KPARAM_INFO
	.align		4
.L_49:
        /*0008*/ 	.byte	0x04, 0x17
        /*000a*/ 	.short	(.L_51 - .L_50)
.L_50:
        /*000c*/ 	.word	0x00000000
        /*0010*/ 	.short	0x0000
        /*0012*/ 	.short	0x0000
        /*0014*/ 	.byte	0x00, 0xf5, 0x21, 0x00


	//----- nvinfo : EIATTR_SPARSE_MMA_MASK
	.align		4
.L_51:
        /*0018*/ 	.byte	0x03, 0x50
        /*001a*/ 	.short	0x0000


	//----- nvinfo : EIATTR_MAXREG_COUNT
	.align		4
        /*001c*/ 	.byte	0x03, 0x1b
        /*001e*/ 	.short	0x00ff


	//----- nvinfo : EIATTR_MERCURY_ISA_VERSION
	.align		4
        /*0020*/ 	.byte	0x03, 0x5f
        /*0022*/ 	.short	0x0101


	//----- nvinfo : EIATTR_VRC_CTA_INIT_COUNT
	.align		4
        /*0024*/ 	.byte	0x02, 0x4a
	.zero		1
	.zero		1


	//----- nvinfo : EIATTR_EXIT_INSTR_OFFSETS
	.align		4
        /*0028*/ 	.byte	0x04, 0x1c
        /*002a*/ 	.short	(.L_53 - .L_52)


	//   ....[0]....
.L_52:
        /*002c*/ 	.word	0x00000070


	//----- nvinfo : EIATTR_CBANK_PARAM_SIZE
	.align		4
.L_53:
        /*0030*/ 	.byte	0x03, 0x19
        /*0032*/ 	.short	0x0008


	//----- nvinfo : EIATTR_PARAM_CBANK
	.align		4
        /*0034*/ 	.byte	0x04, 0x0a
        /*0036*/ 	.short	(.L_55 - .L_54)
	.align		4
.L_54:
        /*0038*/ 	.word	index@(.nv.constant0._Z7setDataPi)
        /*003c*/ 	.short	0x0380
        /*003e*/ 	.short	0x0008


	//----- nvinfo : EIATTR_SW_WAR
	.align		4
.L_55:
        /*0040*/ 	.byte	0x04, 0x36
        /*0042*/ 	.short	(.L_57 - .L_56)
.L_56:
        /*0044*/ 	.word	0x00000008
.L_57:


//--------------------- .nv.info._Z9printDataPi   --------------------------
	.section	.nv.info._Z9printDataPi,"",@"SHT_CUDA_INFO"
	.sectionflags	@""
	.align	4


	//----- nvinfo : EIATTR_CUDA_API_VERSION
	.align		4
        /*0000*/ 	.byte	0x04, 0x37
        /*0002*/ 	.short	(.L_59 - .L_58)
.L_58:
        /*0004*/ 	.word	0x00000082


	//----- nvinfo : EIATTR_KPARAM_INFO
	.align		4
.L_59:
        /*0008*/ 	.byte	0x04, 0x17
        /*000a*/ 	.short	(.L_61 - .L_60)
.L_60:
        /*000c*/ 	.word	0x00000000
        /*0010*/ 	.short	0x0000
        /*0012*/ 	.short	0x0000
        /*0014*/ 	.byte	0x00, 0xf5, 0x21, 0x00


	//----- nvinfo : EIATTR_SPARSE_MMA_MASK
	.align		4
.L_61:
        /*0018*/ 	.byte	0x03, 0x50
        /*001a*/ 	.short	0x0000


	//----- nvinfo : EIATTR_MAXREG_COUNT
	.align		4
        /*001c*/ 	.byte	0x03, 0x1b
        /*001e*/ 	.short	0x00ff


	//----- nvinfo : EIATTR_EXTERNS
	.align		4
        /*0020*/ 	.byte	0x04, 0x0f
        /*0022*/ 	.short	(.L_63 - .L_62)


	//   ....[0]....
	.align		4
.L_62:
        /*0024*/ 	.word	index@(vprintf)


	//----- nvinfo : EIATTR_MERCURY_ISA_VERSION
	.align		4
.L_63:
        /*0028*/ 	.byte	0x03, 0x5f
        /*002a*/ 	.short	0x0101


	//----- nvinfo : EIATTR_VRC_CTA_INIT_COUNT
	.align		4
        /*002c*/ 	.byte	0x02, 0x4a
	.zero		1
	.zero		1


	//----- nvinfo : EIATTR_SYSCALL_OFFSETS
	.align		4
        /*0030*/ 	.byte	0x04, 0x46
        /*0032*/ 	.short	(.L_65 - .L_64)


	//   ....[0]....
.L_64:
        /*0034*/ 	.word	0x00000120


	//----- nvinfo : EIATTR_EXIT_INSTR_OFFSETS
	.align		4
.L_65:
        /*0038*/ 	.byte	0x04, 0x1c
        /*003a*/ 	.short	(.L_67 - .L_66)


	//   ....[0]....
.L_66:
        /*003c*/ 	.word	0x00000130


	//----- nvinfo : EIATTR_CBANK_PARAM_SIZE
	.align		4
.L_67:
        /*0040*/ 	.byte	0x03, 0x19
        /*0042*/ 	.short	0x0008


	//----- nvinfo : EIATTR_PARAM_CBANK
	.align		4
        /*0044*/ 	.byte	0x04, 0x0a
        /*0046*/ 	.short	(.L_69 - .L_68)
	.align		4
.L_68:
        /*0048*/ 	.word	index@(.nv.constant0._Z9printDataPi)
        /*004c*/ 	.short	0x0380
        /*004e*/ 	.short	0x0008


	//----- nvinfo : EIATTR_SW_WAR
	.align		4
.L_69:
        /*0050*/ 	.byte	0x04, 0x36
        /*0052*/ 	.short	(.L_71 - .L_70)
.L_70:
        /*0054*/ 	.word	0x00000008
.L_71:


//--------------------- .nv.info._Z9printInt1v    --------------------------
	.section	.nv.info._Z9printInt1v,"",@"SHT_CUDA_INFO"
	.sectionflags	@""
	.align	4


	//----- nvinfo : EIATTR_CUDA_API_VERSION
	.align		4
        /*0000*/ 	.byte	0x04, 0x37
        /*0002*/ 	.short	(.L_73 - .L_72)
.L_72:
        /*0004*/ 	.word	0x00000082


	//----- nvinfo : EIATTR_SPARSE_MMA_MASK
	.align		4
.L_73:
        /*0008*/ 	.byte	0x03, 0x50
        /*000a*/ 	.short	0x0000


	//----- nvinfo : EIATTR_MAXREG_COUNT
	.align		4
        /*000c*/ 	.byte	0x03, 0x1b
        /*000e*/ 	.short	0x00ff


	//----- nvinfo : EIATTR_EXTERNS
	.align		4
        /*0010*/ 	.byte	0x04, 0x0f
        /*0012*/ 	.short	(.L_75 - .L_74)


	//   ....[0]....
	.align		4
.L_74:
        /*0014*/ 	.word	index@(vprintf)


	//----- nvinfo : EIATTR_MERCURY_ISA_VERSION
	.align		4
.L_75:
        /*0018*/ 	.byte	0x03, 0x5f
        /*001a*/ 	.short	0x0101


	//----- nvinfo : EIATTR_VRC_CTA_INIT_COUNT
	.align		4
        /*001c*/ 	.byte	0x02, 0x4a
	.zero		1
	.zero		1


	//----- nvinfo : EIATTR_SYSCALL_OFFSETS
	.align		4
        /*0020*/ 	.byte	0x04, 0x46
        /*0022*/ 	.short	(.L_77 - .L_76)


	//   ....[0]....
.L_76:
        /*0024*/ 	.word	0x00000150


	//----- nvinfo : EIATTR_EXIT_INSTR_OFFSETS
	.align		4
.L_77:
        /*0028*/ 	.byte	0x04, 0x1c
        /*002a*/ 	.short	(.L_79 - .L_78)


	//   ....[0]....
.L_78:
        /*002c*/ 	.word	0x00000160


	//----- nvinfo : EIATTR_SW_WAR
	.align		4
.L_79:
        /*0030*/ 	.byte	0x04, 0x36
        /*0032*/ 	.short	(.L_81 - .L_80)
.L_80:
        /*0034*/ 	.word	0x00000008
.L_81:


//--------------------- .nv.info._Z9helloCUDAv    --------------------------
	.section	.nv.info._Z9helloCUDAv,"",@"SHT_CUDA_INFO"
	.sectionflags	@""
	.align	4


	//----- nvinfo : EIATTR_CUDA_API_VERSION
	.align		4
        /*0000*/ 	.byte	0x04, 0x37
        /*0002*/ 	.short	(.L_83 - .L_82)
.L_82:
        /*0004*/ 	.word	0x00000082


	//----- nvinfo : EIATTR_SPARSE_MMA_MASK
	.align		4
.L_83:
        /*0008*/ 	.byte	0x03, 0x50
        /*000a*/ 	.short	0x0000


	//----- nvinfo : EIATTR_MAXREG_COUNT
	.align		4
        /*000c*/ 	.byte	0x03, 0x1b
        /*000e*/ 	.short	0x00ff


	//----- nvinfo : EIATTR_EXTERNS
	.align		4
        /*0010*/ 	.byte	0x04, 0x0f
        /*0012*/ 	.short	(.L_85 - .L_84)


	//   ....[0]....
	.align		4
.L_84:
        /*0014*/ 	.word	index@(vprintf)


	//----- nvinfo : EIATTR_MERCURY_ISA_VERSION
	.align		4
.L_85:
        /*0018*/ 	.byte	0x03, 0x5f
        /*001a*/ 	.short	0x0101


	//----- nvinfo : EIATTR_VRC_CTA_INIT_COUNT
	.align		4
        /*001c*/ 	.byte	0x02, 0x4a
	.zero		1
	.zero		1


	//----- nvinfo : EIATTR_SYSCALL_OFFSETS
	.align		4
        /*0020*/ 	.byte	0x04, 0x46
        /*0022*/ 	.short	(.L_87 - .L_86)


	//   ....[0]....
.L_86:
        /*0024*/ 	.word	0x00000150


	//----- nvinfo : EIATTR_EXIT_INSTR_OFFSETS
	.align		4
.L_87:
        /*0028*/ 	.byte	0x04, 0x1c
        /*002a*/ 	.short	(.L_89 - .L_88)


	//   ....[0]....
.L_88:
        /*002c*/ 	.word	0x00000160


	//----- nvinfo : EIATTR_SW_WAR
	.align		4
.L_89:
        /*0030*/ 	.byte	0x04, 0x36
        /*0032*/ 	.short	(.L_91 - .L_90)
.L_90:
        /*0034*/ 	.word	0x00000008
.L_91:


//--------------------- .nv.callgraph             --------------------------
	.section	.nv.callgraph,"",@"SHT_CUDA_CALLGRAPH"
	.align	4
	.sectionentsize	8
	.align		4
        /*0000*/ 	.word	0x00000000
	.align		4
        /*0004*/ 	.word	0xffffffff
	.align		4
        /*0008*/ 	.word	index@(_Z9printDataPi)
	.align		4
        /*000c*/ 	.word	index@(vprintf)
	.align		4
        /*0010*/ 	.word	index@(_Z9printInt1v)
	.align		4
        /*0014*/ 	.word	index@(vprintf)
	.align		4
        /*0018*/ 	.word	index@(_Z9helloCUDAv)
	.align		4
        /*001c*/ 	.word	index@(vprintf)
	.align		4
        /*0020*/ 	.word	0x00000000
	.align		4
        /*0024*/ 	.word	0xfffffffe
	.align		4
        /*0028*/ 	.word	0x00000000
	.align		4
        /*002c*/ 	.word	0xfffffffd
	.align		4
        /*0030*/ 	.word	0x00000000
	.align		4
        /*0034*/ 	.word	0xfffffffc


//--------------------- .nv.constant4             --------------------------
	.section	.nv.constant4,"a",@progbits
	.align	8
	.align		8
.nv.constant4:
        /*0000*/ 	.dword	$str
	.align		8
        /*0008*/ 	.dword	$str$1
	.align		8
        /*0010*/ 	.dword	vprintf


//--------------------- .text._Z6vecAddPiS_S_i    --------------------------
	.section	.text._Z6vecAddPiS_S_i,"ax",@progbits
	.align	128
        .global         _Z6vecAddPiS_S_i
        .type           _Z6vecAddPiS_S_i,@function
        .size           _Z6vecAddPiS_S_i,(.L_x_8 - _Z6vecAddPiS_S_i)
        .other          _Z6vecAddPiS_S_i,@"STO_CUDA_ENTRY STV_DEFAULT"
_Z6vecAddPiS_S_i:
.text._Z6vecAddPiS_S_i:
[----:B------:R-:W-:Y:S01]  /*0000*/  LDC R1, c[0x0][0x37c] ;  /* 0x0000df00ff017b82 */ /* 0x000fe20000000800 */
[----:B------:R-:W0:Y:S01]  /*0010*/  S2R R9, SR_TID.X ;  /* 0x0000000000097919 */ /* 0x000e220000002100 */
[----:B------:R-:W0:Y:S02]  /*0020*/  LDCU UR4, c[0x0][0x398] ;  /* 0x00007300ff0477ac */ /* 0x000e240008000800 */
[----:B0-----:R-:W-:-:S13]  /*0030*/  ISETP.GE.AND P0, PT, R9, UR4, PT ;  /* 0x0000000409007c0c */ /* 0x001fda000bf06270 */
[----:B------:R-:W-:Y:S05]  /*0040*/  @P0 EXIT ;  /* 0x000000000000094d */ /* 0x000fea0003800000 */
[----:B------:R-:W0:Y:S01]  /*0050*/  LDC.64 R2, c[0x0][0x380] ;  /* 0x0000e000ff027b82 */ /* 0x000e220000000a00 */
[----:B------:R-:W1:Y:S07]  /*0060*/  LDCU.64 UR4, c[0x0][0x358] ;  /* 0x00006b00ff0477ac */ /* 0x000e6e0008000a00 */
[----:B------:R-:W2:Y:S08]  /*0070*/  LDC.64 R4, c[0x0][0x388] ;  /* 0x0000e200ff047b82 */ /* 0x000eb00000000a00 */
[----:B------:R-:W3:Y:S01]  /*0080*/  LDC.64 R6, c[0x0][0x390] ;  /* 0x0000e400ff067b82 */ /* 0x000ee20000000a00 */
[----:B0-----:R-:W-:-:S06]  /*0090*/  IMAD.WIDE.U32 R2, R9, 0x4, R2 ;  /* 0x0000000409027825 */ /* 0x001fcc00078e0002 */
[----:B-1----:R-:W4:Y:S01]  /*00a0*/  LDG.E R2, desc[UR4][R2.64] ;  /* 0x0000000402027981 */ /* 0x002f22000c1e1900 */
[----:B--2---:R-:W-:-:S06]  /*00b0*/  IMAD.WIDE.U32 R4, R9, 0x4, R4 ;  /* 0x0000000409047825 */ /* 0x004fcc00078e0004 */
[----:B------:R-:W4:Y:S01]  /*00c0*/  LDG.E R5, desc[UR4][R4.64] ;  /* 0x0000000404057981 */ /* 0x000f22000c1e1900 */
[----:B---3--:R-:W-:Y:S01]  /*00d0*/  IMAD.WIDE.U32 R6, R9, 0x4, R6 ;  /* 0x0000000409067825 */ /* 0x008fe200078e0006 */
[----:B----4-:R-:W-:-:S05]  /*00e0*/  IADD3 R9, PT, PT, R2, R5, RZ ;  /* 0x0000000502097210 */ /* 0x010fca0007ffe0ff */
[----:B------:R-:W-:Y:S01]  /*00f0*/  STG.E desc[UR4][R6.64], R9 ;  /* 0x0000000906007986 */ /* 0x000fe2000c101904 */
[----:B------:R-:W-:Y:S05]  /*0100*/  EXIT ;  /* 0x000000000000794d */ /* 0x000fea0003800000 */
.L_x_0:
[----:B------:R-:W-:-:S00]  /*0110*/  BRA `(.L_x_0) ;  /* 0xfffffffc00fc7947 */ /* 0x000fc0000383ffff */
[----:B------:R-:W-:-:S00]  /*0120*/  NOP ;  /* 0x0000000000007918 */ /* 0x000fc00000000000 */
        /* <DEDUP_REMOVED lines=13> */
.L_x_8:


//--------------------- .text._Z7setDataPi        --------------------------
	.section	.text._Z7setDataPi,"ax",@progbits
	.align	128
        .global         _Z7setDataPi
        .type           _Z7setDataPi,@function
        .size           _Z7setDataPi,(.L_x_9 - _Z7setDataPi)
        .other          _Z7setDataPi,@"STO_CUDA_ENTRY STV_DEFAULT"
_Z7setDataPi:
.text._Z7setDataPi:
[----:B------:R-:W-:Y:S01]  /*0000*/  LDC R1, c[0x0][0x37c] ;  /* 0x0000df00ff017b82 */ /* 0x000fe20000000800 */
[----:B------:R-:W0:Y:S07]  /*0010*/  S2R R5, SR_TID.X ;  /* 0x0000000000057919 */ /* 0x000e2e0000002100 */
[----:B------:R-:W0:Y:S01]  /*0020*/  LDC.64 R2, c[0x0][0x380] ;  /* 0x0000e000ff027b82 */ /* 0x000e220000000a00 */
[----:B------:R-:W1:Y:S01]  /*0030*/  LDCU.64 UR4, c[0x0][0x358] ;  /* 0x00006b00ff0477ac */ /* 0x000e620008000a00 */
[----:B------:R-:W-:-:S02]  /*0040*/  HFMA2 R7, -RZ, RZ, 0, 1.1920928955078125e-07 ;  /* 0x00000002ff077431 */ /* 0x000fc400000001ff */
[----:B0-----:R-:W-:-:S05]  /*0050*/  IMAD.WIDE.U32 R2, R5, 0x4, R2 ;  /* 0x0000000405027825 */ /* 0x001fca00078e0002 */
[----:B-1----:R-:W-:Y:S01]  /*0060*/  STG.E desc[UR4][R2.64], R7 ;  /* 0x0000000702007986 */ /* 0x002fe2000c101904 */
[----:B------:R-:W-:Y:S05]  /*0070*/  EXIT ;  /* 0x000000000000794d */ /* 0x000fea0003800000 */
.L_x_1:
        /* <DEDUP_REMOVED lines=16> */
.L_x_9:


//--------------------- .text._Z9printDataPi      --------------------------
	.section	.text._Z9printDataPi,"ax",@progbits
	.align	128
        .global         _Z9printDataPi
        .type           _Z9printDataPi,@function
        .size           _Z9printDataPi,(.L_x_10 - _Z9printDataPi)
        .other          _Z9printDataPi,@"STO_CUDA_ENTRY STV_DEFAULT"
_Z9printDataPi:
.text._Z9printDataPi:
[----:B------:R-:W0:Y:S01]  /*0000*/  LDC R1, c[0x0][0x37c] ;  /* 0x0000df00ff017b82 */ /* 0x000e220000000800 */
[----:B------:R-:W1:Y:S07]  /*0010*/  S2R R5, SR_TID.X ;  /* 0x0000000000057919 */ /* 0x000e6e0000002100 */
[----:B------:R-:W1:Y:S01]  /*0020*/  LDC.64 R2, c[0x0][0x380] ;  /* 0x0000e000ff027b82 */ /* 0x000e620000000a00 */
[----:B------:R-:W2:Y:S01]  /*0030*/  LDCU.64 UR4, c[0x0][0x358] ;  /* 0x00006b00ff0477ac */ /* 0x000ea20008000a00 */
[----:B0-----:R-:W-:Y:S01]  /*0040*/  VIADD R1, R1, 0xfffffff8 ;  /* 0xfffffff801017836 */ /* 0x001fe20000000000 */
[----:B------:R-:W0:Y:S01]  /*0050*/  LDCU.64 UR6, c[0x4][0x8] ;  /* 0x01000100ff0677ac */ /* 0x000e220008000a00 */
[----:B-1----:R-:W-:-:S06]  /*0060*/  IMAD.WIDE.U32 R2, R5, 0x4, R2 ;  /* 0x0000000405027825 */ /* 0x002fcc00078e0002 */
[----:B--2---:R-:W2:Y:S01]  /*0070*/  LDG.E R2, desc[UR4][R2.64] ;  /* 0x0000000402027981 */ /* 0x004ea2000c1e1900 */
[----:B------:R-:W-:Y:S01]  /*0080*/  MOV R0, 0x10 ;  /* 0x0000001000007802 */ /* 0x000fe20000000f00 */
[----:B------:R-:W1:Y:S01]  /*0090*/  LDCU UR4, c[0x0][0x2f8] ;  /* 0x00005f00ff0477ac */ /* 0x000e620008000800 */
[----:B0-----:R-:W-:Y:S01]  /*00a0*/  IMAD.U32 R4, RZ, RZ, UR6 ;  /* 0x00000006ff047e24 */ /* 0x001fe2000f8e00ff */
[----:B------:R-:W-:Y:S01]  /*00b0*/  MOV R5, UR7 ;  /* 0x0000000700057c02 */ /* 0x000fe20008000f00 */
[----:B------:R0:W3:Y:S01]  /*00c0*/  LDC.64 R8, c[0x4][R0] ;  /* 0x0100000000087b82 */ /* 0x0000e20000000a00 */
[----:B------:R-:W4:Y:S01]  /*00d0*/  LDCU UR5, c[0x0][0x2fc] ;  /* 0x00005f80ff0577ac */ /* 0x000f220008000800 */
[----:B-1----:R-:W-:-:S05]  /*00e0*/  IADD3 R6, P0, PT, R1, UR4, RZ ;  /* 0x0000000401067c10 */ /* 0x002fca000ff1e0ff */
[----:B----4-:R-:W-:Y:S01]  /*00f0*/  IMAD.X R7, RZ, RZ, UR5, P0 ;  /* 0x00000005ff077e24 */ /* 0x010fe200080e06ff */
[----:B--23--:R0:W-:Y:S07]  /*0100*/  STL [R1], R2 ;  /* 0x0000000201007387 */ /* 0x00c1ee0000100800 */
[----:B------:R-:W-:-:S07]  /*0110*/  LEPC R20, `(.L_x_2) ;  /* 0x000000001014794e */ /* 0x000fce0000000000 */
[----:B0-----:R-:W-:Y:S05]  /*0120*/  CALL.ABS.NOINC R8 ;  /* 0x0000000008007343 */ /* 0x001fea0003c00000 */
.L_x_2:
[----:B------:R-:W-:Y:S05]  /*0130*/  EXIT ;  /* 0x000000000000794d */ /* 0x000fea0003800000 */
.L_x_3:
        /* <DEDUP_REMOVED lines=12> */
.L_x_10:


//--------------------- .text._Z9printInt1v       --------------------------
	.section	.text._Z9printInt1v,"ax",@progbits
	.align	128
        .global         _Z9printInt1v
        .type           _Z9printInt1v,@function
        .size           _Z9printInt1v,(.L_x_11 - _Z9printInt1v)
        .other          _Z9printInt1v,@"STO_CUDA_ENTRY STV_DEFAULT"
_Z9printInt1v:
.text._Z9printInt1v:
[----:B------:R-:W0:Y:S01]  /*0000*/  LDC R1, c[0x0][0x37c] ;  /* 0x0000df00ff017b82 */ /* 0x000e220000000800 */
[----:B------:R-:W1:Y:S01]  /*0010*/  S2R R8, SR_CTAID.X ;  /* 0x0000000000087919 */ /* 0x000e620000002500 */
[----:B0-----:R-:W-:Y:S01]  /*0020*/  VIADD R1, R1, 0xffffffe8 ;  /* 0xffffffe801017836 */ /* 0x001fe20000000000 */
[----:B------:R-:W-:Y:S01]  /*0030*/  MOV R0, 0x10 ;  /* 0x0000001000007802 */ /* 0x000fe20000000f00 */
[----:B------:R-:W0:Y:S01]  /*0040*/  LDCU UR4, c[0x0][0x2f8] ;  /* 0x00005f00ff0477ac */ /* 0x000e220008000800 */
[----:B------:R-:W1:Y:S03]  /*0050*/  S2R R9, SR_CTAID.Y ;  /* 0x0000000000097919 */ /* 0x000e660000002600 */
[----:B------:R2:W3:Y:S01]  /*0060*/  LDC.64 R2, c[0x4][R0] ;  /* 0x0100000000027b82 */ /* 0x0004e20000000a00 */
[----:B------:R-:W4:Y:S01]  /*0070*/  LDCU.64 UR6, c[0x4][URZ] ;  /* 0x01000000ff0677ac */ /* 0x000f220008000a00 */
[----:B------:R-:W5:Y:S01]  /*0080*/  S2R R10, SR_CTAID.Z ;  /* 0x00000000000a7919 */ /* 0x000f620000002700 */
[----:B------:R-:W2:Y:S01]  /*0090*/  LDCU UR5, c[0x0][0x2fc] ;  /* 0x00005f80ff0577ac */ /* 0x000ea20008000800 */
[----:B------:R-:W5:Y:S01]  /*00a0*/  S2R R11, SR_TID.X ;  /* 0x00000000000b7919 */ /* 0x000f620000002100 */
[----:B------:R-:W5:Y:S01]  /*00b0*/  S2R R12, SR_TID.Y ;  /* 0x00000000000c7919 */ /* 0x000f620000002200 */
[----:B------:R-:W5:Y:S01]  /*00c0*/  S2R R13, SR_TID.Z ;  /* 0x00000000000d7919 */ /* 0x000f620000002300 */
[----:B0-----:R-:W-:Y:S01]  /*00d0*/  IADD3 R6, P0, PT, R1, UR4, RZ ;  /* 0x0000000401067c10 */ /* 0x001fe2000ff1e0ff */
[----:B----4-:R-:W-:Y:S01]  /*00e0*/  IMAD.U32 R4, RZ, RZ, UR6 ;  /* 0x00000006ff047e24 */ /* 0x010fe2000f8e00ff */
[----:B------:R-:W-:-:S03]  /*00f0*/  MOV R5, UR7 ;  /* 0x0000000700057c02 */ /* 0x000fc60008000f00 */
[----:B--2---:R-:W-:Y:S01]  /*0100*/  IMAD.X R7, RZ, RZ, UR5, P0 ;  /* 0x00000005ff077e24 */ /* 0x004fe200080e06ff */
[----:B-1----:R0:W-:Y:S04]  /*0110*/  STL.64 [R1], R8 ;  /* 0x0000000801007387 */ /* 0x0021e80000100a00 */
[----:B-----5:R0:W-:Y:S04]  /*0120*/  STL.64 [R1+0x8], R10 ;  /* 0x0000080a01007387 */ /* 0x0201e80000100a00 */
[----:B------:R0:W-:Y:S02]  /*0130*/  STL.64 [R1+0x10], R12 ;  /* 0x0000100c01007387 */ /* 0x0001e40000100a00 */
[----:B------:R-:W-:-:S07]  /*0140*/  LEPC R20, `(.L_x_4) ;  /* 0x000000001014794e */ /* 0x000fce0000000000 */
[----:B0--3--:R-:W-:Y:S05]  /*0150*/  CALL.ABS.NOINC R2 ;  /* 0x0000000002007343 */ /* 0x009fea0003c00000 */
.L_x_4:
[----:B------:R-:W-:Y:S05]  /*0160*/  EXIT ;  /* 0x000000000000794d */ /* 0x000fea0003800000 */
.L_x_5:
        /* <DEDUP_REMOVED lines=9> */
.L_x_11:


//--------------------- .text._Z9helloCUDAv       --------------------------
	.section	.text._Z9helloCUDAv,"ax",@progbits
	.align	128
        .global         _Z9helloCUDAv
        .type           _Z9helloCUDAv,@function
        .size           _Z9helloCUDAv,(.L_x_12 - _Z9helloCUDAv)
        .other          _Z9helloCUDAv,@"STO_CUDA_ENTRY STV_DEFAULT"
_Z9helloCUDAv:
.text._Z9helloCUDAv:
        /* <DEDUP_REMOVED lines=22> */
.L_x_6:
[----:B------:R-:W-:Y:S05]  /*0160*/  EXIT ;  /* 0x000000000000794d */ /* 0x000fea0003800000 */
.L_x_7:
        /* <DEDUP_REMOVED lines=9> */
.L_x_12:


//--------------------- .nv.global.init           --------------------------
	.section	.nv.global.init,"aw",@progbits
.nv.global.init:
	.type		$str$1,@object
	.size		$str$1,($str - $str$1)
$str$1:
        /*0000*/ 	.byte	0x25, 0x64, 0x00
	.type		$str,@object
	.size		$str,(.L_0 - $str)
$str:
        /*0003*/ 	.byte	0x48, 0x65, 0x6c, 0x6c, 0x6f, 0x20, 0x43, 0x55, 0x44, 0x41, 0x20, 0x66, 0x72, 0x6f, 0x6d, 0x20
        /*0013*/ 	.byte	0x47, 0x50, 0x55, 0x21, 0x20, 0x47, 0x72, 0x69, 0x64, 0x28, 0x25, 0x64, 0x2c, 0x20, 0x25, 0x64
        /*0023*/ 	.byte	0x2c, 0x20, 0x25, 0x64, 0x29, 0x20, 0x42, 0x6c, 0x6f, 0x63, 0x6b, 0x28, 0x25, 0x64, 0x2c, 0x20
        /*0033*/ 	.byte	0x25, 0x64, 0x2c, 0x20, 0x25, 0x64, 0x29, 0x0a, 0x00
.L_0:


//--------------------- .nv.shared.reserved.0     --------------------------
	.section	.nv.shared.reserved.0,"aw",@nobits
	.weak		__nv_reservedSMEM_offset_0_alias
	.size		__nv_reservedSMEM_offset_0_alias, 0, 64
	.other		__nv_reservedSMEM_offset_0_alias,@"STO_CUDA_RESERVED_SHARED STV_DEFAULT"
__nv_reservedSMEM_offset_0_alias:
	.zero		0
	.zero		64


//--------------------- .nv.constant0._Z6vecAddPiS_S_i --------------------------
	.section	.nv.constant0._Z6vecAddPiS_S_i,"a",@progbits
	.sectionflags	@""
	.align	4
.nv.constant0._Z6vecAddPiS_S_i:
	.zero		924


//--------------------- .nv.constant0._Z7setDataPi --------------------------
	.section	.nv.constant0._Z7setDataPi,"a",@progbits
	.sectionflags	@""
	.align	4
.nv.constant0._Z7setDataPi:
	.zero		904


//--------------------- .nv.constant0._Z9printDataPi --------------------------
	.section	.nv.constant0._Z9printDataPi,"a",@progbits
	.sectionflags	@""
	.align	4
.nv.constant0._Z9printDataPi:
	.zero		904


//--------------------- .nv.constant0._Z9printInt1v --------------------------
	.section	.nv.constant0._Z9printInt1v,"a",@progbits
	.sectionflags	@""
	.align	4
.nv.constant0._Z9printInt1v:
	.zero		896


//--------------------- .nv.constant0._Z9helloCUDAv --------------------------
	.section	.nv.constant0._Z9helloCUDAv,"a",@progbits
	.sectionflags	@""
	.align	4
.nv.constant0._Z9helloCUDAv:
	.zero		896


//--------------------- SYMBOLS --------------------------

	.type		.nv.reservedSmem.offset0,@object
	.size		.nv.reservedSmem.offset0,0x4
	.type		vprintf,@function
